	.headerflags	@"EF_CUDA_TEXMODE_UNIFIED EF_CUDA_64BIT_ADDRESS EF_CUDA_SM89 EF_CUDA_VIRTUAL_SM(EF_CUDA_SM89)"
	.elftype	@"ET_EXEC"


//--------------------- .nv.info                  --------------------------
	.section	.nv.info,"",@"SHT_CUDA_INFO"
	.align	4


	//----- nvinfo : EIATTR_REGCOUNT
	.align		4
        /*0000*/ 	.byte	0x04, 0x2f
        /*0002*/ 	.short	(.L_2 - .L_1)
	.align		4
.L_1:
        /*0004*/ 	.word	index@(triton__0d1d2d3d4d5d6d7d8d910de)
        /*0008*/ 	.word	0x0000001e


	//----- nvinfo : EIATTR_MAX_STACK_SIZE
	.align		4
.L_2:
        /*000c*/ 	.byte	0x04, 0x23
        /*000e*/ 	.short	(.L_4 - .L_3)
	.align		4
.L_3:
        /*0010*/ 	.word	index@(triton__0d1d2d3d4d5d6d7d8d910de)
        /*0014*/ 	.word	0x00000000


	//----- nvinfo : EIATTR_MIN_STACK_SIZE
	.align		4
.L_4:
        /*0018*/ 	.byte	0x04, 0x12
        /*001a*/ 	.short	(.L_6 - .L_5)
	.align		4
.L_5:
        /*001c*/ 	.word	index@(triton__0d1d2d3d4d5d6d7d8d910de)
        /*0020*/ 	.word	0x00000000


	//----- nvinfo : EIATTR_FRAME_SIZE
	.align		4
.L_6:
        /*0024*/ 	.byte	0x04, 0x11
        /*0026*/ 	.short	(.L_8 - .L_7)
	.align		4
.L_7:
        /*0028*/ 	.word	index@(triton__0d1d2d3d4d5d6d7d8d910de)
        /*002c*/ 	.word	0x00000000
.L_8:


//--------------------- .nv.info.triton__0d1d2d3d4d5d6d7d8d910de --------------------------
	.section	.nv.info.triton__0d1d2d3d4d5d6d7d8d910de,"",@"SHT_CUDA_INFO"
	.align	4


	//----- nvinfo : EIATTR_CUDA_API_VERSION
	.align		4
        /*0000*/ 	.byte	0x04, 0x37
        /*0002*/ 	.short	(.L_10 - .L_9)
.L_9:
        /*0004*/ 	.word	0x0000007b


	//----- nvinfo : EIATTR_PARAM_CBANK
	.align		4
.L_10:
        /*0008*/ 	.byte	0x04, 0x0a
        /*000a*/ 	.short	(.L_12 - .L_11)
	.align		4
.L_11:
        /*000c*/ 	.word	index@(.nv.constant0.triton__0d1d2d3d4d5d6d7d8d910de)
        /*0010*/ 	.short	0x0160
        /*0012*/ 	.short	0x0050


	//----- nvinfo : EIATTR_CBANK_PARAM_SIZE
	.align		4
.L_12:
        /*0014*/ 	.byte	0x03, 0x19
        /*0016*/ 	.short	0x0050


	//----- nvinfo : EIATTR_KPARAM_INFO
	.align		4
        /*0018*/ 	.byte	0x04, 0x17
        /*001a*/ 	.short	(.L_14 - .L_13)
.L_13:
        /*001c*/ 	.word	0x00000000
        /*0020*/ 	.short	0x000a
        /*0022*/ 	.short	0x004c
        /*0024*/ 	.byte	0x00, 0xf0, 0x11, 0x00


	//----- nvinfo : EIATTR_KPARAM_INFO
	.align		4
.L_14:
        /*0028*/ 	.byte	0x04, 0x17
        /*002a*/ 	.short	(.L_16 - .L_15)
.L_15:
        /*002c*/ 	.word	0x00000000
        /*0030*/ 	.short	0x0009
        /*0032*/ 	.short	0x0048
        /*0034*/ 	.byte	0x00, 0xf0, 0x11, 0x00


	//----- nvinfo : EIATTR_KPARAM_INFO
	.align		4
.L_16:
        /*0038*/ 	.byte	0x04, 0x17
        /*003a*/ 	.short	(.L_18 - .L_17)
.L_17:
        /*003c*/ 	.word	0x00000000
        /*0040*/ 	.short	0x0008
        /*0042*/ 	.short	0x0040
        /*0044*/ 	.byte	0x00, 0xf0, 0x21, 0x00


	//----- nvinfo : EIATTR_KPARAM_INFO
	.align		4
.L_18:
        /*0048*/ 	.byte	0x04, 0x17
        /*004a*/ 	.short	(.L_20 - .L_19)
.L_19:
        /*004c*/ 	.word	0x00000000
        /*0050*/ 	.short	0x0007
        /*0052*/ 	.short	0x0038
        /*0054*/ 	.byte	0x00, 0xf0, 0x21, 0x00


	//----- nvinfo : EIATTR_KPARAM_INFO
	.align		4
.L_20:
        /*0058*/ 	.byte	0x04, 0x17
        /*005a*/ 	.short	(.L_22 - .L_21)
.L_21:
        /*005c*/ 	.word	0x00000000
        /*0060*/ 	.short	0x0006
        /*0062*/ 	.short	0x0030
        /*0064*/ 	.byte	0x00, 0xf0, 0x21, 0x00


	//----- nvinfo : EIATTR_KPARAM_INFO
	.align		4
.L_22:
        /*0068*/ 	.byte	0x04, 0x17
        /*006a*/ 	.short	(.L_24 - .L_23)
.L_23:
        /*006c*/ 	.word	0x00000000
        /*0070*/ 	.short	0x0005
        /*0072*/ 	.short	0x0028
        /*0074*/ 	.byte	0x00, 0xf0, 0x21, 0x00


	//----- nvinfo : EIATTR_KPARAM_INFO
	.align		4
.L_24:
        /*0078*/ 	.byte	0x04, 0x17
        /*007a*/ 	.short	(.L_26 - .L_25)
.L_25:
        /*007c*/ 	.word	0x00000000
        /*0080*/ 	.short	0x0004
        /*0082*/ 	.short	0x0020
        /*0084*/ 	.byte	0x00, 0xf0, 0x21, 0x00


	//----- nvinfo : EIATTR_KPARAM_INFO
	.align		4
.L_26:
        /*0088*/ 	.byte	0x04, 0x17
        /*008a*/ 	.short	(.L_28 - .L_27)
.L_27:
        /*008c*/ 	.word	0x00000000
        /*0090*/ 	.short	0x0003
        /*0092*/ 	.short	0x0018
        /*0094*/ 	.byte	0x00, 0xf0, 0x21, 0x00


	//----- nvinfo : EIATTR_KPARAM_INFO
	.align		4
.L_28:
        /*0098*/ 	.byte	0x04, 0x17
        /*009a*/ 	.short	(.L_30 - .L_29)
.L_29:
        /*009c*/ 	.word	0x00000000
        /*00a0*/ 	.short	0x0002
        /*00a2*/ 	.short	0x0010
        /*00a4*/ 	.byte	0x00, 0xf0, 0x21, 0x00


	//----- nvinfo : EIATTR_KPARAM_INFO
	.align		4
.L_30:
        /*00a8*/ 	.byte	0x04, 0x17
        /*00aa*/ 	.short	(.L_32 - .L_31)
.L_31:
        /*00ac*/ 	.word	0x00000000
        /*00b0*/ 	.short	0x0001
        /*00b2*/ 	.short	0x0008
        /*00b4*/ 	.byte	0x00, 0xf0, 0x21, 0x00


	//----- nvinfo : EIATTR_KPARAM_INFO
	.align		4
.L_32:
        /*00b8*/ 	.byte	0x04, 0x17
        /*00ba*/ 	.short	(.L_34 - .L_33)
.L_33:
        /*00bc*/ 	.word	0x00000000
        /*00c0*/ 	.short	0x0000
        /*00c2*/ 	.short	0x0000
        /*00c4*/ 	.byte	0x00, 0xf0, 0x21, 0x00


	//----- nvinfo : EIATTR_MAXREG_COUNT
	.align		4
.L_34:
        /*00c8*/ 	.byte	0x03, 0x1b
        /*00ca*/ 	.short	0x00ff


	//----- nvinfo : EIATTR_COOP_GROUP_MASK_REGIDS
	.align		4
        /*00cc*/ 	.byte	0x04, 0x29
        /*00ce*/ 	.short	(.L_36 - .L_35)


	//   ....[0]....
.L_35:
        /*00d0*/ 	.word	0xffffffff


	//   ....[1]....
        /*00d4*/ 	.word	0xffffffff


	//   ....[2]....
        /*00d8*/ 	.word	0xffffffff


	//   ....[3]....
        /*00dc*/ 	.word	0xffffffff


	//   ....[4]....
        /*00e0*/ 	.word	0xffffffff


	//   ....[5]....
        /*00e4*/ 	.word	0xffffffff


	//   ....[6]....
        /*00e8*/ 	.word	0xffffffff


	//   ....[7]....
        /*00ec*/ 	.word	0xffffffff


	//   ....[8]....
        /*00f0*/ 	.word	0xffffffff


	//   ....[9]....
        /*00f4*/ 	.word	0xffffffff


	//   ....[10]....
        /*00f8*/ 	.word	0xffffffff


	//   ....[11]....
        /*00fc*/ 	.word	0xffffffff


	//   ....[12]....
        /*0100*/ 	.word	0xffffffff


	//   ....[13]....
        /*0104*/ 	.word	0xffffffff


	//----- nvinfo : EIATTR_COOP_GROUP_INSTR_OFFSETS
	.align		4
.L_36:
        /*0108*/ 	.byte	0x04, 0x28
        /*010a*/ 	.short	(.L_38 - .L_37)


	//   ....[0]....
.L_37:
        /*010c*/ 	.word	0x000005b0


	//   ....[1]....
        /*0110*/ 	.word	0x000005d0


	//   ....[2]....
        /*0114*/ 	.word	0x00000600


	//   ....[3]....
        /*0118*/ 	.word	0x00000630


	//   ....[4]....
        /*011c*/ 	.word	0x00000660


	//   ....[5]....
        /*0120*/ 	.word	0x00000710


	//   ....[6]....
        /*0124*/ 	.word	0x00000730


	//   ....[7]....
        /*0128*/ 	.word	0x00000850


	//   ....[8]....
        /*012c*/ 	.word	0x00000870


	//   ....[9]....
        /*0130*/ 	.word	0x00000890


	//   ....[10]....
        /*0134*/ 	.word	0x000008b0


	//   ....[11]....
        /*0138*/ 	.word	0x00000900


	//   ....[12]....
        /*013c*/ 	.word	0x00000960


	//   ....[13]....
        /*0140*/ 	.word	0x00000990


	//----- nvinfo : EIATTR_EXIT_INSTR_OFFSETS
	.align		4
.L_38:
        /*0144*/ 	.byte	0x04, 0x1c
        /*0146*/ 	.short	(.L_40 - .L_39)


	//   ....[0]....
.L_39:
        /*0148*/ 	.word	0x00000b50


	//   ....[1]....
        /*014c*/ 	.word	0x00000b70


	//----- nvinfo : EIATTR_MAX_THREADS
	.align		4
.L_40:
        /*0150*/ 	.byte	0x04, 0x05
        /*0152*/ 	.short	(.L_42 - .L_41)
.L_41:
        /*0154*/ 	.word	0x00000080
        /*0158*/ 	.word	0x00000001
        /*015c*/ 	.word	0x00000001
.L_42:


//--------------------- .nv.rel.action            --------------------------
	.section	.nv.rel.action,"",@"SHT_CUDA_RELOCINFO"
	.align	8
	.sectionentsize	8
        /*0000*/ 	.byte	0x73, 0x00, 0x00, 0x00, 0x00, 0x00, 0x00, 0x00, 0x00, 0x00, 0x00, 0x11, 0x25, 0x00, 0x05, 0x36


//--------------------- .nv.constant0.triton__0d1d2d3d4d5d6d7d8d910de --------------------------
	.section	.nv.constant0.triton__0d1d2d3d4d5d6d7d8d910de,"a",@progbits
	.align	4
.nv.constant0.triton__0d1d2d3d4d5d6d7d8d910de:
	.zero		432


//--------------------- .text.triton__0d1d2d3d4d5d6d7d8d910de --------------------------
	.section	.text.triton__0d1d2d3d4d5d6d7d8d910de,"ax",@progbits
	.sectionflags	@"SHF_BARRIERS=1"
	.sectioninfo	@"SHI_REGISTERS=30"
	.align	128
        .global         triton__0d1d2d3d4d5d6d7d8d910de
        .type           triton__0d1d2d3d4d5d6d7d8d910de,@function
        .size           triton__0d1d2d3d4d5d6d7d8d910de,(.L_x_1 - triton__0d1d2d3d4d5d6d7d8d910de)
        .other          triton__0d1d2d3d4d5d6d7d8d910de,@"STO_CUDA_ENTRY STV_DEFAULT"
triton__0d1d2d3d4d5d6d7d8d910de:
.text.triton__0d1d2d3d4d5d6d7d8d910de:
[----:B------:R-:W-:-:S02]  /*0000*/  MOV R1, c[0x0][0x28] ;  /* 0x00000a0000017a02 */ /* 0x000fc40000000f00 */
[----:B------:R-:W0:Y:S01]  /*0010*/  S2R R6, SR_TID.X ;  /* 0x0000000000067919 */ /* 0x000e220000002100 */
[----:B------:R-:W-:Y:S01]  /*0020*/  MOV R0, 0x2 ;  /* 0x0000000200007802 */ /* 0x000fe20000000f00 */
[----:B------:R-:W-:Y:S01]  /*0030*/  CS2R R18, SRZ ;  /* 0x0000000000127805 */ /* 0x000fe2000001ff00 */
[----:B------:R-:W-:Y:S01]  /*0040*/  CS2R R20, SRZ ;  /* 0x0000000000147805 */ /* 0x000fe2000001ff00 */
[----:B------:R-:W1:Y:S01]  /*0050*/  S2R R2, SR_CTAID.X ;  /* 0x0000000000027919 */ /* 0x000e620000002500 */
[----:B------:R-:W-:Y:S01]  /*0060*/  ULDC.64 UR4, c[0x0][0x118] ;  /* 0x0000460000047ab9 */ /* 0x000fe20000000a00 */
[----:B0-----:R-:W-:-:S04]  /*0070*/  SHF.L.U32 R13, R6, 0x2, RZ ;  /* 0x00000002060d7819 */ /* 0x001fc800000006ff */
[----:B------:R-:W-:-:S04]  /*0080*/  LOP3.LUT R13, R13, 0x1fc, RZ, 0xc0, !PT ;  /* 0x000001fc0d0d7812 */ /* 0x000fc800078ec0ff */
[C---:B------:R-:W-:Y:S01]  /*0090*/  ISETP.GE.U32.AND P2, PT, R13.reuse, 0x140, PT ;  /* 0x000001400d00780c */ /* 0x040fe20003f46070 */
[C---:B-1----:R-:W-:Y:S02]  /*00a0*/  IMAD R5, R2.reuse, 0x140, R13 ;  /* 0x0000014002057824 */ /* 0x042fe400078e020d */
[----:B------:R-:W-:Y:S01]  /*00b0*/  IMAD.WIDE.U32 R10, R13, R0, c[0x0][0x178] ;  /* 0x00005e000d0a7625 */ /* 0x000fe200078e0000 */
[----:B------:R-:W-:-:S03]  /*00c0*/  ISETP.LT.AND P1, PT, R2, c[0x0][0x1a8], !P2 ;  /* 0x00006a0002007a0c */ /* 0x000fc60005721270 */
[-C--:B------:R-:W-:Y:S01]  /*00d0*/  IMAD.WIDE R2, R5, R0.reuse, c[0x0][0x170] ;  /* 0x00005c0005027625 */ /* 0x080fe200078e0200 */
[----:B------:R-:W-:Y:S01]  /*00e0*/  CS2R R14, SRZ ;  /* 0x00000000000e7805 */ /* 0x000fe2000001ff00 */
[----:B------:R-:W-:Y:S02]  /*00f0*/  CS2R R16, SRZ ;  /* 0x0000000000107805 */ /* 0x000fe4000001ff00 */
[-C--:B------:R-:W-:Y:S02]  /*0100*/  IMAD.WIDE.U32 R26, R13, R0.reuse, c[0x0][0x188] ;  /* 0x000062000d1a7625 */ /* 0x080fe400078e0000 */
[----:B------:R0:W2:Y:S02]  /*0110*/  @!P2 LDG.E.EL.64 R18, [R10.64] ;  /* 0x000000040a12a981 */ /* 0x0000a4000c2e1b00 */
[-C--:B------:R-:W-:Y:S02]  /*0120*/  IMAD.WIDE R24, R5, R0.reuse, c[0x0][0x180] ;  /* 0x0000600005187625 */ /* 0x080fe400078e0200 */
[----:B------:R1:W3:Y:S04]  /*0130*/  @P1 LDG.E.64 R20, [R2.64] ;  /* 0x0000000402141981 */ /* 0x0002e8000c1e1b00 */
[----:B------:R4:W5:Y:S04]  /*0140*/  @!P2 LDG.E.EL.64 R14, [R26.64] ;  /* 0x000000041a0ea981 */ /* 0x000968000c2e1b00 */
[----:B------:R2:W5:Y:S01]  /*0150*/  @P1 LDG.E.64 R16, [R24.64] ;  /* 0x0000000418101981 */ /* 0x000562000c1e1b00 */
[----:B------:R-:W-:Y:S01]  /*0160*/  CS2R R8, SRZ ;  /* 0x0000000000087805 */ /* 0x000fe2000001ff00 */
[----:B0-----:R-:W-:Y:S01]  /*0170*/  CS2R R10, SRZ ;  /* 0x00000000000a7805 */ /* 0x001fe2000001ff00 */
[----:B------:R-:W-:-:S04]  /*0180*/  IMAD.WIDE.U32 R22, R13, R0, c[0x0][0x168] ;  /* 0x00005a000d167625 */ /* 0x000fc800078e0000 */
[----:B-1----:R-:W-:Y:S01]  /*0190*/  IMAD.WIDE R2, R5, R0, c[0x0][0x160] ;  /* 0x0000580005027625 */ /* 0x002fe200078e0200 */
[----:B------:R0:W5:Y:S04]  /*01a0*/  @!P2 LDG.E.EL.64 R8, [R22.64] ;  /* 0x000000041608a981 */ /* 0x000168000c2e1b00 */
[----:B------:R-:W5:Y:S01]  /*01b0*/  @P1 LDG.E.64 R10, [R2.64] ;  /* 0x00000004020a1981 */ /* 0x000f62000c1e1b00 */
[C---:B------:R-:W-:Y:S02]  /*01c0*/  LOP3.LUT P3, RZ, R6.reuse, 0x1f, RZ, 0xc0, !PT ;  /* 0x0000001f06ff7812 */ /* 0x040fe4000786c0ff */
[----:B------:R-:W-:Y:S02]  /*01d0*/  ISETP.GE.AND P4, PT, R6, 0x4, PT ;  /* 0x000000040600780c */ /* 0x000fe40003f86270 */
[----:B--2---:R-:W-:-:S02]  /*01e0*/  SEL R18, R18, RZ, !P2 ;  /* 0x000000ff12127207 */ /* 0x004fc40005000000 */
[----:B----4-:R-:W-:Y:S02]  /*01f0*/  SEL R26, R19, RZ, !P2 ;  /* 0x000000ff131a7207 */ /* 0x010fe40005000000 */
[----:B---3--:R-:W-:Y:S01]  /*0200*/  SEL R20, R20, RZ, P1 ;  /* 0x000000ff14147207 */ /* 0x008fe20000800000 */
[--C-:B------:R-:W-:Y:S01]  /*0210*/  HADD2.F32 R12, -RZ, R18.reuse.H0_H0 ;  /* 0x20000012ff0c7230 */ /* 0x100fe20000004100 */
[----:B------:R-:W-:Y:S01]  /*0220*/  SEL R21, R21, RZ, P1 ;  /* 0x000000ff15157207 */ /* 0x000fe20000800000 */
[----:B------:R-:W-:Y:S01]  /*0230*/  HADD2.F32 R25, -RZ, R18.H1_H1 ;  /* 0x30000012ff197230 */ /* 0x000fe20000004100 */
[----:B-----5:R-:W-:Y:S01]  /*0240*/  SEL R15, R15, RZ, !P2 ;  /* 0x000000ff0f0f7207 */ /* 0x020fe20005000000 */
[--C-:B------:R-:W-:Y:S01]  /*0250*/  HADD2.F32 R18, -RZ, R20.reuse.H1_H1 ;  /* 0x30000014ff127230 */ /* 0x100fe20000004100 */
[----:B------:R-:W-:Y:S01]  /*0260*/  SEL R14, R14, RZ, !P2 ;  /* 0x000000ff0e0e7207 */ /* 0x000fe20005000000 */
[----:B------:R-:W-:Y:S01]  /*0270*/  HADD2.F32 R19, -RZ, R20.H0_H0 ;  /* 0x20000014ff137230 */ /* 0x000fe20000004100 */
[----:B------:R-:W-:Y:S01]  /*0280*/  SEL R16, R16, RZ, P1 ;  /* 0x000000ff10107207 */ /* 0x000fe20000800000 */
[----:B------:R-:W-:Y:S01]  /*0290*/  HADD2.F32 R27, -RZ, R26.H1_H1 ;  /* 0x3000001aff1b7230 */ /* 0x000fe20000004100 */
[----:B------:R-:W-:Y:S01]  /*02a0*/  FADD R18, R18, R25 ;  /* 0x0000001912127221 */ /* 0x000fe20000000000 */
[----:B------:R-:W-:Y:S01]  /*02b0*/  HADD2.F32 R20, -RZ, R21.H1_H1 ;  /* 0x30000015ff147230 */ /* 0x000fe20000004100 */
[----:B------:R-:W-:Y:S01]  /*02c0*/  FADD R19, R19, R12 ;  /* 0x0000000c13137221 */ /* 0x000fe20000000000 */
[----:B------:R-:W-:-:S02]  /*02d0*/  HADD2.F32 R24, -RZ, R15.H0_H0 ;  /* 0x2000000fff187230 */ /* 0x000fc40000004100 */
[----:B------:R-:W-:Y:S01]  /*02e0*/  HADD2.F32 R25, -RZ, R15.H1_H1 ;  /* 0x3000000fff197230 */ /* 0x000fe20000004100 */
[----:B------:R-:W-:Y:S01]  /*02f0*/  FADD R12, R20, R27 ;  /* 0x0000001b140c7221 */ /* 0x000fe20000000000 */
[----:B------:R-:W-:Y:S01]  /*0300*/  SEL R27, R17, RZ, P1 ;  /* 0x000000ff111b7207 */ /* 0x000fe20000800000 */
[----:B------:R-:W-:Y:S02]  /*0310*/  HADD2.F32 R15, -RZ, R16.H0_H0 ;  /* 0x20000010ff0f7230 */ /* 0x000fe40000004100 */
[----:B------:R-:W-:Y:S02]  /*0320*/  HADD2.F32 R17, -RZ, R14.H1_H1 ;  /* 0x3000000eff117230 */ /* 0x000fe40000004100 */
[----:B------:R-:W-:Y:S02]  /*0330*/  HADD2.F32 R16, -RZ, R16.H1_H1 ;  /* 0x30000010ff107230 */ /* 0x000fe40000004100 */
[----:B------:R-:W-:Y:S02]  /*0340*/  HADD2.F32 R20, -RZ, R14.H0_H0 ;  /* 0x2000000eff147230 */ /* 0x000fe40000004100 */
[----:B------:R-:W-:Y:S01]  /*0350*/  HADD2.F32 R14, -RZ, R21.H0_H0 ;  /* 0x20000015ff0e7230 */ /* 0x000fe20000004100 */
[----:B------:R-:W-:Y:S01]  /*0360*/  FADD R17, R16, R17 ;  /* 0x0000001110117221 */ /* 0x000fe20000000000 */
[--C-:B0-----:R-:W-:Y:S01]  /*0370*/  HADD2.F32 R22, -RZ, R27.reuse.H1_H1 ;  /* 0x3000001bff167230 */ /* 0x101fe20000004100 */
[----:B------:R-:W-:Y:S01]  /*0380*/  SEL R16, R8, RZ, !P2 ;  /* 0x000000ff08107207 */ /* 0x000fe20005000000 */
[----:B------:R-:W-:Y:S01]  /*0390*/  HADD2.F32 R23, -RZ, R26.H0_H0 ;  /* 0x2000001aff177230 */ /* 0x000fe20000004100 */
[----:B------:R-:W-:Y:S01]  /*03a0*/  SEL R8, R10, RZ, P1 ;  /* 0x000000ff0a087207 */ /* 0x000fe20000800000 */
[----:B------:R-:W-:Y:S01]  /*03b0*/  HADD2.F32 R21, -RZ, R27.H0_H0 ;  /* 0x2000001bff157230 */ /* 0x000fe20000004100 */
[----:B------:R-:W-:Y:S01]  /*03c0*/  FADD R20, R15, R20 ;  /* 0x000000140f147221 */ /* 0x000fe20000000000 */
[----:B------:R-:W-:Y:S01]  /*03d0*/  FADD R15, R22, R25 ;  /* 0x00000019160f7221 */ /* 0x000fe20000000000 */
[----:B------:R-:W-:Y:S01]  /*03e0*/  FADD R17, R18, R17 ;  /* 0x0000001112117221 */ /* 0x000fe20000000000 */
[----:B------:R-:W-:Y:S01]  /*03f0*/  FADD R14, R14, R23 ;  /* 0x000000170e0e7221 */ /* 0x000fe20000000000 */
[----:B------:R-:W-:Y:S01]  /*0400*/  FADD R21, R21, R24 ;  /* 0x0000001815157221 */ /* 0x000fe20000000000 */
[----:B------:R-:W-:Y:S01]  /*0410*/  SEL R22, R9, RZ, !P2 ;  /* 0x000000ff09167207 */ /* 0x000fe20005000000 */
[----:B------:R-:W-:Y:S01]  /*0420*/  HADD2.F32 R9, -RZ, R8.H0_H0 ;  /* 0x20000008ff097230 */ /* 0x000fe20000004100 */
[----:B------:R-:W-:Y:S01]  /*0430*/  SEL R18, R11, RZ, P1 ;  /* 0x000000ff0b127207 */ /* 0x000fe20000800000 */
[----:B------:R-:W-:Y:S01]  /*0440*/  HADD2.F32 R11, -RZ, R16.H1_H1 ;  /* 0x30000010ff0b7230 */ /* 0x000fe20000004100 */
[----:B------:R-:W-:Y:S01]  /*0450*/  FADD R20, R19, R20 ;  /* 0x0000001413147221 */ /* 0x000fe20000000000 */
[----:B------:R-:W-:Y:S01]  /*0460*/  HADD2.F32 R8, -RZ, R8.H1_H1 ;  /* 0x30000008ff087230 */ /* 0x000fe20000004100 */
[----:B------:R-:W-:Y:S01]  /*0470*/  FADD R15, R12, R15 ;  /* 0x0000000f0c0f7221 */ /* 0x000fe20000000000 */
[----:B------:R-:W-:Y:S01]  /*0480*/  HADD2.F32 R10, -RZ, R16.H0_H0 ;  /* 0x20000010ff0a7230 */ /* 0x000fe20000004100 */
[----:B------:R-:W-:Y:S01]  /*0490*/  FADD R16, R14, R21 ;  /* 0x000000150e107221 */ /* 0x000fe20000000000 */
[----:B------:R-:W-:Y:S01]  /*04a0*/  HADD2.F32 R19, -RZ, R22.H0_H0 ;  /* 0x20000016ff137230 */ /* 0x000fe20000004100 */
[----:B------:R-:W-:Y:S01]  /*04b0*/  FADD R8, R8, R11 ;  /* 0x0000000b08087221 */ /* 0x000fe20000000000 */
[----:B------:R-:W-:Y:S01]  /*04c0*/  HADD2.F32 R14, -RZ, R18.H0_H0 ;  /* 0x20000012ff0e7230 */ /* 0x000fe20000004100 */
[----:B------:R-:W-:Y:S01]  /*04d0*/  FADD R9, R9, R10 ;  /* 0x0000000a09097221 */ /* 0x000fe20000000000 */
[----:B------:R-:W-:-:S02]  /*04e0*/  HADD2.F32 R11, -RZ, R22.H1_H1 ;  /* 0x30000016ff0b7230 */ /* 0x000fc40000004100 */
[----:B------:R-:W-:Y:S01]  /*04f0*/  HADD2.F32 R10, -RZ, R18.H1_H1 ;  /* 0x30000012ff0a7230 */ /* 0x000fe20000004100 */
[----:B------:R-:W-:Y:S01]  /*0500*/  FADD R19, R14, R19 ;  /* 0x000000130e137221 */ /* 0x000fe20000000000 */
[----:B------:R-:W-:Y:S01]  /*0510*/  FADD R14, R8, R17 ;  /* 0x00000011080e7221 */ /* 0x000fe20000000000 */
[----:B------:R-:W-:Y:S02]  /*0520*/  FADD R17, R9, R20 ;  /* 0x0000001409117221 */ /* 0x000fe40000000000 */
[----:B------:R-:W-:Y:S01]  /*0530*/  FADD R10, R10, R11 ;  /* 0x0000000b0a0a7221 */ /* 0x000fe20000000000 */
[----:B------:R-:W-:Y:S01]  /*0540*/  FADD R12, R19, R16 ;  /* 0x00000010130c7221 */ /* 0x000fe20000000000 */
[----:B------:R-:W-:Y:S01]  /*0550*/  FADD R9, R14, R17 ;  /* 0x000000110e097221 */ /* 0x000fe20000000000 */
[----:B------:R-:W-:Y:S01]  /*0560*/  SHF.R.U32.HI R19, RZ, 0x3, R6 ;  /* 0x00000003ff137819 */ /* 0x000fe20000011606 */
[----:B------:R-:W-:Y:S02]  /*0570*/  FADD R15, R10, R15 ;  /* 0x0000000f0a0f7221 */ /* 0x000fe40000000000 */
[----:B------:R-:W-:-:S04]  /*0580*/  FADD R8, R12, R9 ;  /* 0x000000090c087221 */ /* 0x000fc80000000000 */
[----:B------:R-:W-:-:S05]  /*0590*/  FADD R8, R15, R8 ;  /* 0x000000080f087221 */ /* 0x000fca0000000000 */
[----:B------:R-:W-:-:S05]  /*05a0*/  FSEL R8, R8, RZ, P1 ;  /* 0x000000ff08087208 */ /* 0x000fca0000800000 */
[----:B------:R-:W0:Y:S02]  /*05b0*/  SHFL.BFLY PT, R9, R8, 0x10, 0x1f ;  /* 0x0e001f0008097f89 */ /* 0x000e2400000e0000 */
[----:B0-----:R-:W-:-:S05]  /*05c0*/  FADD R9, R8, R9 ;  /* 0x0000000908097221 */ /* 0x001fca0000000000 */
[----:B------:R-:W0:Y:S02]  /*05d0*/  SHFL.BFLY PT, R10, R9, 0x8, 0x1f ;  /* 0x0d001f00090a7f89 */ /* 0x000e2400000e0000 */
[----:B0-----:R-:W-:Y:S02]  /*05e0*/  FADD R16, R9, R10 ;  /* 0x0000000a09107221 */ /* 0x001fe40000000000 */
[----:B------:R-:W-:-:S03]  /*05f0*/  CS2R R8, SRZ ;  /* 0x0000000000087805 */ /* 0x000fc6000001ff00 */
[----:B------:R-:W0:Y:S02]  /*0600*/  SHFL.BFLY PT, R11, R16, 0x4, 0x1f ;  /* 0x0c801f00100b7f89 */ /* 0x000e2400000e0000 */
[----:B0-----:R-:W-:Y:S01]  /*0610*/  FADD R18, R16, R11 ;  /* 0x0000000b10127221 */ /* 0x001fe20000000000 */
[----:B------:R-:W-:-:S04]  /*0620*/  LOP3.LUT R16, R19, 0xc, RZ, 0xc0, !PT ;  /* 0x0000000c13107812 */ /* 0x000fc800078ec0ff */
[----:B------:R-:W0:Y:S02]  /*0630*/  SHFL.BFLY PT, R11, R18, 0x2, 0x1f ;  /* 0x0c401f00120b7f89 */ /* 0x000e2400000e0000 */
[----:B0-----:R-:W-:Y:S01]  /*0640*/  FADD R20, R18, R11 ;  /* 0x0000000b12147221 */ /* 0x001fe20000000000 */
[----:B------:R-:W-:-:S04]  /*0650*/  IMAD.WIDE.U32 R18, R13, R0, c[0x0][0x190] ;  /* 0x000064000d127625 */ /* 0x000fc800078e0000 */
[----:B------:R-:W0:Y:S02]  /*0660*/  SHFL.BFLY PT, R11, R20, 0x1, 0x1f ;  /* 0x0c201f00140b7f89 */ /* 0x000e2400000e0000 */
[----:B0-----:R-:W-:Y:S01]  /*0670*/  FADD R25, R20, R11 ;  /* 0x0000000b14197221 */ /* 0x001fe20000000000 */
[----:B------:R-:W-:Y:S01]  /*0680*/  IMAD.WIDE.U32 R20, R13, R0, c[0x0][0x198] ;  /* 0x000066000d147625 */ /* 0x000fe200078e0000 */
[----:B------:R-:W-:-:S03]  /*0690*/  CS2R R10, SRZ ;  /* 0x00000000000a7805 */ /* 0x000fc6000001ff00 */
[----:B------:R-:W-:Y:S04]  /*06a0*/  @!P3 STS [R16], R25 ;  /* 0x000000191000b388 */ /* 0x000fe80000000800 */
[----:B------:R0:W2:Y:S04]  /*06b0*/  @!P2 LDG.E.EL.64 R10, [R18.64] ;  /* 0x00000004120aa981 */ /* 0x0000a8000c2e1b00 */
[----:B------:R1:W3:Y:S04]  /*06c0*/  @!P2 LDG.E.EL.64 R8, [R20.64] ;  /* 0x000000041408a981 */ /* 0x0002e8000c2e1b00 */
[----:B------:R-:W-:Y:S06]  /*06d0*/  BAR.SYNC 0x0 ;  /* 0x0000000000007b1d */ /* 0x000fec0000000000 */
[----:B------:R-:W4:Y:S01]  /*06e0*/  @!P4 LDS R7, [R6.X4] ;  /* 0x000000000607c984 */ /* 0x000f220000004800 */
[----:B------:R-:W-:-:S04]  /*06f0*/  LOP3.LUT P0, RZ, R6, 0x3, RZ, 0xc0, !PT ;  /* 0x0000000306ff7812 */ /* 0x000fc8000780c0ff */
[----:B------:R-:W-:Y:S01]  /*0700*/  ISETP.LT.AND P0, PT, R6, 0x4, !P0 ;  /* 0x000000040600780c */ /* 0x000fe20004701270 */
[----:B----4-:R-:W4:Y:S02]  /*0710*/  SHFL.BFLY PT, R22, R7, 0x2, 0x1f ;  /* 0x0c401f0007167f89 */ /* 0x010f2400000e0000 */
[----:B----4-:R-:W-:-:S05]  /*0720*/  FADD R22, R7, R22 ;  /* 0x0000001607167221 */ /* 0x010fca0000000000 */
[----:B------:R-:W4:Y:S02]  /*0730*/  SHFL.BFLY PT, R13, R22, 0x1, 0x1f ;  /* 0x0c201f00160d7f89 */ /* 0x000f2400000e0000 */
[----:B----4-:R-:W-:-:S05]  /*0740*/  FADD R23, R22, R13 ;  /* 0x0000000d16177221 */ /* 0x010fca0000000000 */
[----:B------:R-:W-:Y:S04]  /*0750*/  @P0 STS [R6.X4], R23 ;  /* 0x0000001706000388 */ /* 0x000fe80000004800 */
[----:B------:R-:W-:Y:S06]  /*0760*/  BAR.SYNC 0x0 ;  /* 0x0000000000007b1d */ /* 0x000fec0000000000 */
[----:B------:R-:W0:Y:S02]  /*0770*/  LDS R13, [RZ] ;  /* 0x00000000ff0d7984 */ /* 0x000e240000000800 */
[----:B0-----:R-:W-:-:S04]  /*0780*/  FADD R19, RZ, R13 ;  /* 0x0000000dff137221 */ /* 0x001fc80000000000 */
[C---:B------:R-:W-:Y:S01]  /*0790*/  FFMA R13, R19.reuse, -0.0031250000465661287308, R14 ;  /* 0xbb4ccccd130d7823 */ /* 0x040fe2000000000e */
[C---:B------:R-:W-:Y:S01]  /*07a0*/  FFMA R7, R19.reuse, -0.0031250000465661287308, R17 ;  /* 0xbb4ccccd13077823 */ /* 0x040fe20000000011 */
[C---:B------:R-:W-:Y:S01]  /*07b0*/  FFMA R18, R19.reuse, -0.0031250000465661287308, R12 ;  /* 0xbb4ccccd13127823 */ /* 0x040fe2000000000c */
[----:B------:R-:W-:Y:S01]  /*07c0*/  FFMA R19, R19, -0.0031250000465661287308, R15 ;  /* 0xbb4ccccd13137823 */ /* 0x000fe2000000000f */
[----:B-1----:R-:W-:Y:S01]  /*07d0*/  FMUL R20, R13, R13 ;  /* 0x0000000d0d147220 */ /* 0x002fe20000400000 */
[----:B------:R-:W-:Y:S02]  /*07e0*/  F2FP.F16.F32.PACK_AB R14, R14, R17 ;  /* 0x000000110e0e723e */ /* 0x000fe400000000ff */
[----:B------:R-:W-:Y:S01]  /*07f0*/  F2FP.F16.F32.PACK_AB R15, R15, R12 ;  /* 0x0000000c0f0f723e */ /* 0x000fe200000000ff */
[----:B------:R-:W-:Y:S01]  /*0800*/  FFMA R21, R7, R7, R20 ;  /* 0x0000000707157223 */ /* 0x000fe20000000014 */
[----:B------:R-:W-:Y:S06]  /*0810*/  BAR.SYNC 0x0 ;  /* 0x0000000000007b1d */ /* 0x000fec0000000000 */
[----:B------:R-:W-:-:S04]  /*0820*/  FFMA R20, R18, R18, R21 ;  /* 0x0000001212147223 */ /* 0x000fc80000000015 */
[----:B------:R-:W-:-:S05]  /*0830*/  FFMA R20, R19, R19, R20 ;  /* 0x0000001313147223 */ /* 0x000fca0000000014 */
[----:B------:R-:W-:-:S05]  /*0840*/  FSEL R20, R20, RZ, P1 ;  /* 0x000000ff14147208 */ /* 0x000fca0000800000 */
[----:B------:R-:W0:Y:S02]  /*0850*/  SHFL.BFLY PT, R21, R20, 0x10, 0x1f ;  /* 0x0e001f0014157f89 */ /* 0x000e2400000e0000 */
[----:B0-----:R-:W-:-:S05]  /*0860*/  FADD R21, R20, R21 ;  /* 0x0000001514157221 */ /* 0x001fca0000000000 */
[----:B------:R-:W0:Y:S02]  /*0870*/  SHFL.BFLY PT, R22, R21, 0x8, 0x1f ;  /* 0x0d001f0015167f89 */ /* 0x000e2400000e0000 */
[----:B0-----:R-:W-:-:S05]  /*0880*/  FADD R22, R21, R22 ;  /* 0x0000001615167221 */ /* 0x001fca0000000000 */
[----:B------:R-:W0:Y:S02]  /*0890*/  SHFL.BFLY PT, R23, R22, 0x4, 0x1f ;  /* 0x0c801f0016177f89 */ /* 0x000e2400000e0000 */
[----:B0-----:R-:W-:-:S05]  /*08a0*/  FADD R23, R22, R23 ;  /* 0x0000001716177221 */ /* 0x001fca0000000000 */
[----:B------:R-:W0:Y:S01]  /*08b0*/  SHFL.BFLY PT, R24, R23, 0x2, 0x1f ;  /* 0x0c401f0017187f89 */ /* 0x000e2200000e0000 */
[----:B--2---:R-:W-:Y:S02]  /*08c0*/  SEL R10, R10, RZ, !P2 ;  /* 0x000000ff0a0a7207 */ /* 0x004fe40005000000 */
[----:B------:R-:W-:Y:S02]  /*08d0*/  SEL R11, R11, RZ, !P2 ;  /* 0x000000ff0b0b7207 */ /* 0x000fe40005000000 */
[----:B---3--:R-:W-:Y:S01]  /*08e0*/  SEL R8, R8, RZ, !P2 ;  /* 0x000000ff08087207 */ /* 0x008fe20005000000 */
[----:B0-----:R-:W-:-:S05]  /*08f0*/  FADD R24, R23, R24 ;  /* 0x0000001817187221 */ /* 0x001fca0000000000 */
[----:B------:R-:W0:Y:S02]  /*0900*/  SHFL.BFLY PT, R25, R24, 0x1, 0x1f ;  /* 0x0c201f0018197f89 */ /* 0x000e2400000e0000 */
[----:B0-----:R-:W-:Y:S01]  /*0910*/  FADD R27, R24, R25 ;  /* 0x00000019181b7221 */ /* 0x001fe20000000000 */
[----:B------:R-:W-:-:S04]  /*0920*/  MOV R25, 0x3b4ccccd ;  /* 0x3b4ccccd00197802 */ /* 0x000fc80000000f00 */
[----:B------:R-:W-:Y:S04]  /*0930*/  @!P3 STS [R16], R27 ;  /* 0x0000001b1000b388 */ /* 0x000fe80000000800 */
[----:B------:R-:W-:Y:S06]  /*0940*/  BAR.SYNC 0x0 ;  /* 0x0000000000007b1d */ /* 0x000fec0000000000 */
[----:B------:R-:W0:Y:S04]  /*0950*/  @!P4 LDS R4, [R6.X4] ;  /* 0x000000000604c984 */ /* 0x000e280000004800 */
[----:B0-----:R-:W0:Y:S02]  /*0960*/  SHFL.BFLY PT, R21, R4, 0x2, 0x1f ;  /* 0x0c401f0004157f89 */ /* 0x001e2400000e0000 */
[----:B0-----:R-:W-:Y:S01]  /*0970*/  FADD R21, R4, R21 ;  /* 0x0000001504157221 */ /* 0x001fe20000000000 */
[----:B------:R-:W-:-:S04]  /*0980*/  HADD2.F32 R4, -RZ, R8.H0_H0 ;  /* 0x20000008ff047230 */ /* 0x000fc80000004100 */
[----:B------:R-:W0:Y:S02]  /*0990*/  SHFL.BFLY PT, R20, R21, 0x1, 0x1f ;  /* 0x0c201f0015147f89 */ /* 0x000e2400000e0000 */
[----:B0-----:R-:W-:Y:S01]  /*09a0*/  FADD R23, R21, R20 ;  /* 0x0000001415177221 */ /* 0x001fe20000000000 */
[----:B------:R-:W-:-:S04]  /*09b0*/  HADD2.F32 R21, -RZ, R10.H0_H0 ;  /* 0x2000000aff157230 */ /* 0x000fc80000004100 */
[----:B------:R-:W-:Y:S04]  /*09c0*/  @P0 STS [R6.X4], R23 ;  /* 0x0000001706000388 */ /* 0x000fe80000004800 */
[----:B------:R-:W-:Y:S06]  /*09d0*/  BAR.SYNC 0x0 ;  /* 0x0000000000007b1d */ /* 0x000fec0000000000 */
[----:B------:R-:W0:Y:S01]  /*09e0*/  LDS R20, [RZ] ;  /* 0x00000000ff147984 */ /* 0x000e220000000800 */
[----:B------:R-:W-:Y:S01]  /*09f0*/  SEL R6, R9, RZ, !P2 ;  /* 0x000000ff09067207 */ /* 0x000fe20005000000 */
[----:B------:R-:W-:-:S02]  /*0a00*/  HADD2.F32 R9, -RZ, R11.H1_H1 ;  /* 0x3000000bff097230 */ /* 0x000fc40000004100 */
[----:B------:R-:W-:Y:S01]  /*0a10*/  HADD2.F32 R11, -RZ, R11.H0_H0 ;  /* 0x2000000bff0b7230 */ /* 0x000fe20000004100 */
[----:B------:R1:W-:Y:S01]  /*0a20*/  @P1 STG.E.64 [R2.64], R14 ;  /* 0x0000000e02001986 */ /* 0x0003e2000c101b04 */
[----:B0-----:R-:W-:-:S04]  /*0a30*/  FADD R20, RZ, R20 ;  /* 0x00000014ff147221 */ /* 0x001fc80000000000 */
[----:B------:R-:W-:-:S06]  /*0a40*/  FFMA R20, R20, R25, 9.9999997473787516356e-06 ;  /* 0x3727c5ac14147423 */ /* 0x000fcc0000000019 */
[----:B------:R-:W0:Y:S02]  /*0a50*/  MUFU.RSQ R20, R20 ;  /* 0x0000001400147308 */ /* 0x000e240000001400 */
[-C--:B0-----:R-:W-:Y:S01]  /*0a60*/  FMUL R7, R7, R20.reuse ;  /* 0x0000001407077220 */ /* 0x081fe20000400000 */
[-C--:B------:R-:W-:Y:S01]  /*0a70*/  FMUL R13, R13, R20.reuse ;  /* 0x000000140d0d7220 */ /* 0x080fe20000400000 */
[-C--:B------:R-:W-:Y:S01]  /*0a80*/  FMUL R19, R19, R20.reuse ;  /* 0x0000001413137220 */ /* 0x080fe20000400000 */
[----:B------:R-:W-:Y:S01]  /*0a90*/  FMUL R23, R18, R20 ;  /* 0x0000001412177220 */ /* 0x000fe20000400000 */
[----:B------:R-:W-:Y:S01]  /*0aa0*/  FFMA R21, R7, R21, R4 ;  /* 0x0000001507157223 */ /* 0x000fe20000000004 */
[----:B------:R-:W-:Y:S02]  /*0ab0*/  HADD2.F32 R4, -RZ, R8.H1_H1 ;  /* 0x30000008ff047230 */ /* 0x000fe40000004100 */
[----:B------:R-:W-:Y:S02]  /*0ac0*/  HADD2.F32 R7, -RZ, R10.H1_H1 ;  /* 0x3000000aff077230 */ /* 0x000fe40000004100 */
[----:B------:R-:W-:-:S02]  /*0ad0*/  HADD2.F32 R8, -RZ, R6.H0_H0 ;  /* 0x20000006ff087230 */ /* 0x000fc40000004100 */
[----:B------:R-:W-:Y:S01]  /*0ae0*/  HADD2.F32 R6, -RZ, R6.H1_H1 ;  /* 0x30000006ff067230 */ /* 0x000fe20000004100 */
[----:B------:R-:W-:Y:S02]  /*0af0*/  FFMA R4, R13, R7, R4 ;  /* 0x000000070d047223 */ /* 0x000fe40000000004 */
[----:B------:R-:W-:Y:S02]  /*0b00*/  FFMA R8, R23, R11, R8 ;  /* 0x0000000b17087223 */ /* 0x000fe40000000008 */
[----:B------:R-:W-:Y:S01]  /*0b10*/  FFMA R9, R19, R9, R6 ;  /* 0x0000000913097223 */ /* 0x000fe20000000006 */
[----:B------:R-:W-:Y:S01]  /*0b20*/  F2FP.F16.F32.PACK_AB R6, R4, R21 ;  /* 0x000000150406723e */ /* 0x000fe200000000ff */
[----:B------:R-:W-:-:S03]  /*0b30*/  IMAD.WIDE R4, R5, R0, c[0x0][0x1a0] ;  /* 0x0000680005047625 */ /* 0x000fc600078e0200 */
[----:B------:R-:W-:Y:S01]  /*0b40*/  F2FP.F16.F32.PACK_AB R7, R9, R8 ;  /* 0x000000080907723e */ /* 0x000fe200000000ff */
[----:B------:R-:W-:Y:S06]  /*0b50*/  @!P1 EXIT ;  /* 0x000000000000994d */ /* 0x000fec0003800000 */
[----:B-1----:R-:W-:Y:S01]  /*0b60*/  STG.E.64 [R4.64], R6 ;  /* 0x0000000604007986 */ /* 0x002fe2000c101b04 */
[----:B------:R-:W-:Y:S05]  /*0b70*/  EXIT ;  /* 0x000000000000794d */ /* 0x000fea0003800000 */
.L_x_0:
[----:B------:R-:W-:-:S00]  /*0b80*/  BRA `(.L_x_0) ;  /* 0xfffffff000007947 */ /* 0x000fc0000383ffff */
[----:B------:R-:W-:-:S00]  /*0b90*/  NOP ;  /* 0x0000000000007918 */ /* 0x000fc00000000000 */
        /* <DEDUP_REMOVED lines=14> */
.L_x_1:


//--------------------- .nv.global.init           --------------------------
	.section	.nv.global.init,"aw",@progbits
.nv.global.init:
	.type		_$_str,@object
	.size		_$_str,(.L_0 - _$_str)
_$_str:
        /*0000*/ 	.byte	0x5f, 0x5f, 0x43, 0x55, 0x44, 0x41, 0x5f, 0x46, 0x54, 0x5a, 0x00
.L_0:


//--------------------- .nv.shared.triton__0d1d2d3d4d5d6d7d8d910de --------------------------
	.section	.nv.shared.triton__0d1d2d3d4d5d6d7d8d910de,"aw",@nobits
	.align	16
